//
// Generated by NVIDIA NVVM Compiler
//
// Compiler Build ID: CL-36424714
// Cuda compilation tools, release 13.0, V13.0.88
// Based on NVVM 20.0.0
//

.version 9.0
.target sm_100
.address_size 64

	// .globl	_Z11mathKernel1Pf

.visible .entry _Z11mathKernel1Pf(
	.param .u64 .ptr .align 1 _Z11mathKernel1Pf_param_0
)
{
	.reg .pred 	%p<2>;
	.reg .b32 	%r<6>;
	.reg .b32 	%f<103>;
	.reg .b64 	%rd<5>;

	ld.param.u64 	%rd1, [_Z11mathKernel1Pf_param_0];
	cvta.to.global.u64 	%rd2, %rd1;
	mov.u32 	%r1, %ctaid.x;
	mov.u32 	%r2, %ntid.x;
	mov.u32 	%r3, %tid.x;
	mad.lo.s32 	%r4, %r1, %r2, %r3;
	and.b32  	%r5, %r4, 1;
	setp.eq.b32 	%p1, %r5, 1;
	selp.f32 	%f1, 0f43480000, 0f42C80000, %p1;
	mul.wide.s32 	%rd3, %r4, 4;
	add.s64 	%rd4, %rd2, %rd3;
	ld.global.f32 	%f2, [%rd4];
	add.f32 	%f3, %f1, %f2;
	add.f32 	%f4, %f1, %f3;
	add.f32 	%f5, %f1, %f4;
	add.f32 	%f6, %f1, %f5;
	add.f32 	%f7, %f1, %f6;
	add.f32 	%f8, %f1, %f7;
	add.f32 	%f9, %f1, %f8;
	add.f32 	%f10, %f1, %f9;
	add.f32 	%f11, %f1, %f10;
	add.f32 	%f12, %f1, %f11;
	add.f32 	%f13, %f1, %f12;
	add.f32 	%f14, %f1, %f13;
	add.f32 	%f15, %f1, %f14;
	add.f32 	%f16, %f1, %f15;
	add.f32 	%f17, %f1, %f16;
	add.f32 	%f18, %f1, %f17;
	add.f32 	%f19, %f1, %f18;
	add.f32 	%f20, %f1, %f19;
	add.f32 	%f21, %f1, %f20;
	add.f32 	%f22, %f1, %f21;
	add.f32 	%f23, %f1, %f22;
	add.f32 	%f24, %f1, %f23;
	add.f32 	%f25, %f1, %f24;
	add.f32 	%f26, %f1, %f25;
	add.f32 	%f27, %f1, %f26;
	add.f32 	%f28, %f1, %f27;
	add.f32 	%f29, %f1, %f28;
	add.f32 	%f30, %f1, %f29;
	add.f32 	%f31, %f1, %f30;
	add.f32 	%f32, %f1, %f31;
	add.f32 	%f33, %f1, %f32;
	add.f32 	%f34, %f1, %f33;
	add.f32 	%f35, %f1, %f34;
	add.f32 	%f36, %f1, %f35;
	add.f32 	%f37, %f1, %f36;
	add.f32 	%f38, %f1, %f37;
	add.f32 	%f39, %f1, %f38;
	add.f32 	%f40, %f1, %f39;
	add.f32 	%f41, %f1, %f40;
	add.f32 	%f42, %f1, %f41;
	add.f32 	%f43, %f1, %f42;
	add.f32 	%f44, %f1, %f43;
	add.f32 	%f45, %f1, %f44;
	add.f32 	%f46, %f1, %f45;
	add.f32 	%f47, %f1, %f46;
	add.f32 	%f48, %f1, %f47;
	add.f32 	%f49, %f1, %f48;
	add.f32 	%f50, %f1, %f49;
	add.f32 	%f51, %f1, %f50;
	add.f32 	%f52, %f1, %f51;
	add.f32 	%f53, %f1, %f52;
	add.f32 	%f54, %f1, %f53;
	add.f32 	%f55, %f1, %f54;
	add.f32 	%f56, %f1, %f55;
	add.f32 	%f57, %f1, %f56;
	add.f32 	%f58, %f1, %f57;
	add.f32 	%f59, %f1, %f58;
	add.f32 	%f60, %f1, %f59;
	add.f32 	%f61, %f1, %f60;
	add.f32 	%f62, %f1, %f61;
	add.f32 	%f63, %f1, %f62;
	add.f32 	%f64, %f1, %f63;
	add.f32 	%f65, %f1, %f64;
	add.f32 	%f66, %f1, %f65;
	add.f32 	%f67, %f1, %f66;
	add.f32 	%f68, %f1, %f67;
	add.f32 	%f69, %f1, %f68;
	add.f32 	%f70, %f1, %f69;
	add.f32 	%f71, %f1, %f70;
	add.f32 	%f72, %f1, %f71;
	add.f32 	%f73, %f1, %f72;
	add.f32 	%f74, %f1, %f73;
	add.f32 	%f75, %f1, %f74;
	add.f32 	%f76, %f1, %f75;
	add.f32 	%f77, %f1, %f76;
	add.f32 	%f78, %f1, %f77;
	add.f32 	%f79, %f1, %f78;
	add.f32 	%f80, %f1, %f79;
	add.f32 	%f81, %f1, %f80;
	add.f32 	%f82, %f1, %f81;
	add.f32 	%f83, %f1, %f82;
	add.f32 	%f84, %f1, %f83;
	add.f32 	%f85, %f1, %f84;
	add.f32 	%f86, %f1, %f85;
	add.f32 	%f87, %f1, %f86;
	add.f32 	%f88, %f1, %f87;
	add.f32 	%f89, %f1, %f88;
	add.f32 	%f90, %f1, %f89;
	add.f32 	%f91, %f1, %f90;
	add.f32 	%f92, %f1, %f91;
	add.f32 	%f93, %f1, %f92;
	add.f32 	%f94, %f1, %f93;
	add.f32 	%f95, %f1, %f94;
	add.f32 	%f96, %f1, %f95;
	add.f32 	%f97, %f1, %f96;
	add.f32 	%f98, %f1, %f97;
	add.f32 	%f99, %f1, %f98;
	add.f32 	%f100, %f1, %f99;
	add.f32 	%f101, %f1, %f100;
	add.f32 	%f102, %f1, %f101;
	st.global.f32 	[%rd4], %f102;
	ret;

}
	// .globl	_Z11mathKernel2Pf
.visible .entry _Z11mathKernel2Pf(
	.param .u64 .ptr .align 1 _Z11mathKernel2Pf_param_0
)
{
	.reg .pred 	%p<2>;
	.reg .b32 	%r<10>;
	.reg .b32 	%f<103>;
	.reg .b64 	%rd<5>;

	ld.param.u64 	%rd1, [_Z11mathKernel2Pf_param_0];
	cvta.to.global.u64 	%rd2, %rd1;
	mov.u32 	%r1, %ctaid.x;
	mov.u32 	%r2, %ntid.x;
	mov.u32 	%r3, %tid.x;
	mad.lo.s32 	%r4, %r1, %r2, %r3;
	shr.s32 	%r5, %r4, 31;
	shr.u32 	%r6, %r5, 27;
	add.s32 	%r7, %r4, %r6;
	shr.u32 	%r8, %r7, 5;
	and.b32  	%r9, %r8, 1;
	setp.eq.b32 	%p1, %r9, 1;
	selp.f32 	%f1, 0f43480000, 0f42C80000, %p1;
	mul.wide.s32 	%rd3, %r4, 4;
	add.s64 	%rd4, %rd2, %rd3;
	ld.global.f32 	%f2, [%rd4];
	add.f32 	%f3, %f1, %f2;
	add.f32 	%f4, %f1, %f3;
	add.f32 	%f5, %f1, %f4;
	add.f32 	%f6, %f1, %f5;
	add.f32 	%f7, %f1, %f6;
	add.f32 	%f8, %f1, %f7;
	add.f32 	%f9, %f1, %f8;
	add.f32 	%f10, %f1, %f9;
	add.f32 	%f11, %f1, %f10;
	add.f32 	%f12, %f1, %f11;
	add.f32 	%f13, %f1, %f12;
	add.f32 	%f14, %f1, %f13;
	add.f32 	%f15, %f1, %f14;
	add.f32 	%f16, %f1, %f15;
	add.f32 	%f17, %f1, %f16;
	add.f32 	%f18, %f1, %f17;
	add.f32 	%f19, %f1, %f18;
	add.f32 	%f20, %f1, %f19;
	add.f32 	%f21, %f1, %f20;
	add.f32 	%f22, %f1, %f21;
	add.f32 	%f23, %f1, %f22;
	add.f32 	%f24, %f1, %f23;
	add.f32 	%f25, %f1, %f24;
	add.f32 	%f26, %f1, %f25;
	add.f32 	%f27, %f1, %f26;
	add.f32 	%f28, %f1, %f27;
	add.f32 	%f29, %f1, %f28;
	add.f32 	%f30, %f1, %f29;
	add.f32 	%f31, %f1, %f30;
	add.f32 	%f32, %f1, %f31;
	add.f32 	%f33, %f1, %f32;
	add.f32 	%f34, %f1, %f33;
	add.f32 	%f35, %f1, %f34;
	add.f32 	%f36, %f1, %f35;
	add.f32 	%f37, %f1, %f36;
	add.f32 	%f38, %f1, %f37;
	add.f32 	%f39, %f1, %f38;
	add.f32 	%f40, %f1, %f39;
	add.f32 	%f41, %f1, %f40;
	add.f32 	%f42, %f1, %f41;
	add.f32 	%f43, %f1, %f42;
	add.f32 	%f44, %f1, %f43;
	add.f32 	%f45, %f1, %f44;
	add.f32 	%f46, %f1, %f45;
	add.f32 	%f47, %f1, %f46;
	add.f32 	%f48, %f1, %f47;
	add.f32 	%f49, %f1, %f48;
	add.f32 	%f50, %f1, %f49;
	add.f32 	%f51, %f1, %f50;
	add.f32 	%f52, %f1, %f51;
	add.f32 	%f53, %f1, %f52;
	add.f32 	%f54, %f1, %f53;
	add.f32 	%f55, %f1, %f54;
	add.f32 	%f56, %f1, %f55;
	add.f32 	%f57, %f1, %f56;
	add.f32 	%f58, %f1, %f57;
	add.f32 	%f59, %f1, %f58;
	add.f32 	%f60, %f1, %f59;
	add.f32 	%f61, %f1, %f60;
	add.f32 	%f62, %f1, %f61;
	add.f32 	%f63, %f1, %f62;
	add.f32 	%f64, %f1, %f63;
	add.f32 	%f65, %f1, %f64;
	add.f32 	%f66, %f1, %f65;
	add.f32 	%f67, %f1, %f66;
	add.f32 	%f68, %f1, %f67;
	add.f32 	%f69, %f1, %f68;
	add.f32 	%f70, %f1, %f69;
	add.f32 	%f71, %f1, %f70;
	add.f32 	%f72, %f1, %f71;
	add.f32 	%f73, %f1, %f72;
	add.f32 	%f74, %f1, %f73;
	add.f32 	%f75, %f1, %f74;
	add.f32 	%f76, %f1, %f75;
	add.f32 	%f77, %f1, %f76;
	add.f32 	%f78, %f1, %f77;
	add.f32 	%f79, %f1, %f78;
	add.f32 	%f80, %f1, %f79;
	add.f32 	%f81, %f1, %f80;
	add.f32 	%f82, %f1, %f81;
	add.f32 	%f83, %f1, %f82;
	add.f32 	%f84, %f1, %f83;
	add.f32 	%f85, %f1, %f84;
	add.f32 	%f86, %f1, %f85;
	add.f32 	%f87, %f1, %f86;
	add.f32 	%f88, %f1, %f87;
	add.f32 	%f89, %f1, %f88;
	add.f32 	%f90, %f1, %f89;
	add.f32 	%f91, %f1, %f90;
	add.f32 	%f92, %f1, %f91;
	add.f32 	%f93, %f1, %f92;
	add.f32 	%f94, %f1, %f93;
	add.f32 	%f95, %f1, %f94;
	add.f32 	%f96, %f1, %f95;
	add.f32 	%f97, %f1, %f96;
	add.f32 	%f98, %f1, %f97;
	add.f32 	%f99, %f1, %f98;
	add.f32 	%f100, %f1, %f99;
	add.f32 	%f101, %f1, %f100;
	add.f32 	%f102, %f1, %f101;
	st.global.f32 	[%rd4], %f102;
	ret;

}
	// .globl	_Z11mathKernel3Pf
.visible .entry _Z11mathKernel3Pf(
	.param .u64 .ptr .align 1 _Z11mathKernel3Pf_param_0
)
{
	.reg .pred 	%p<2>;
	.reg .b32 	%r<6>;
	.reg .b32 	%f<103>;
	.reg .b64 	%rd<5>;

	ld.param.u64 	%rd1, [_Z11mathKernel3Pf_param_0];
	cvta.to.global.u64 	%rd2, %rd1;
	mov.u32 	%r1, %ctaid.x;
	mov.u32 	%r2, %ntid.x;
	mov.u32 	%r3, %tid.x;
	mad.lo.s32 	%r4, %r1, %r2, %r3;
	and.b32  	%r5, %r4, 1;
	setp.eq.b32 	%p1, %r5, 1;
	selp.f32 	%f1, 0f43480000, 0f42C80000, %p1;
	mul.wide.s32 	%rd3, %r4, 4;
	add.s64 	%rd4, %rd2, %rd3;
	ld.global.f32 	%f2, [%rd4];
	add.f32 	%f3, %f1, %f2;
	add.f32 	%f4, %f1, %f3;
	add.f32 	%f5, %f1, %f4;
	add.f32 	%f6, %f1, %f5;
	add.f32 	%f7, %f1, %f6;
	add.f32 	%f8, %f1, %f7;
	add.f32 	%f9, %f1, %f8;
	add.f32 	%f10, %f1, %f9;
	add.f32 	%f11, %f1, %f10;
	add.f32 	%f12, %f1, %f11;
	add.f32 	%f13, %f1, %f12;
	add.f32 	%f14, %f1, %f13;
	add.f32 	%f15, %f1, %f14;
	add.f32 	%f16, %f1, %f15;
	add.f32 	%f17, %f1, %f16;
	add.f32 	%f18, %f1, %f17;
	add.f32 	%f19, %f1, %f18;
	add.f32 	%f20, %f1, %f19;
	add.f32 	%f21, %f1, %f20;
	add.f32 	%f22, %f1, %f21;
	add.f32 	%f23, %f1, %f22;
	add.f32 	%f24, %f1, %f23;
	add.f32 	%f25, %f1, %f24;
	add.f32 	%f26, %f1, %f25;
	add.f32 	%f27, %f1, %f26;
	add.f32 	%f28, %f1, %f27;
	add.f32 	%f29, %f1, %f28;
	add.f32 	%f30, %f1, %f29;
	add.f32 	%f31, %f1, %f30;
	add.f32 	%f32, %f1, %f31;
	add.f32 	%f33, %f1, %f32;
	add.f32 	%f34, %f1, %f33;
	add.f32 	%f35, %f1, %f34;
	add.f32 	%f36, %f1, %f35;
	add.f32 	%f37, %f1, %f36;
	add.f32 	%f38, %f1, %f37;
	add.f32 	%f39, %f1, %f38;
	add.f32 	%f40, %f1, %f39;
	add.f32 	%f41, %f1, %f40;
	add.f32 	%f42, %f1, %f41;
	add.f32 	%f43, %f1, %f42;
	add.f32 	%f44, %f1, %f43;
	add.f32 	%f45, %f1, %f44;
	add.f32 	%f46, %f1, %f45;
	add.f32 	%f47, %f1, %f46;
	add.f32 	%f48, %f1, %f47;
	add.f32 	%f49, %f1, %f48;
	add.f32 	%f50, %f1, %f49;
	add.f32 	%f51, %f1, %f50;
	add.f32 	%f52, %f1, %f51;
	add.f32 	%f53, %f1, %f52;
	add.f32 	%f54, %f1, %f53;
	add.f32 	%f55, %f1, %f54;
	add.f32 	%f56, %f1, %f55;
	add.f32 	%f57, %f1, %f56;
	add.f32 	%f58, %f1, %f57;
	add.f32 	%f59, %f1, %f58;
	add.f32 	%f60, %f1, %f59;
	add.f32 	%f61, %f1, %f60;
	add.f32 	%f62, %f1, %f61;
	add.f32 	%f63, %f1, %f62;
	add.f32 	%f64, %f1, %f63;
	add.f32 	%f65, %f1, %f64;
	add.f32 	%f66, %f1, %f65;
	add.f32 	%f67, %f1, %f66;
	add.f32 	%f68, %f1, %f67;
	add.f32 	%f69, %f1, %f68;
	add.f32 	%f70, %f1, %f69;
	add.f32 	%f71, %f1, %f70;
	add.f32 	%f72, %f1, %f71;
	add.f32 	%f73, %f1, %f72;
	add.f32 	%f74, %f1, %f73;
	add.f32 	%f75, %f1, %f74;
	add.f32 	%f76, %f1, %f75;
	add.f32 	%f77, %f1, %f76;
	add.f32 	%f78, %f1, %f77;
	add.f32 	%f79, %f1, %f78;
	add.f32 	%f80, %f1, %f79;
	add.f32 	%f81, %f1, %f80;
	add.f32 	%f82, %f1, %f81;
	add.f32 	%f83, %f1, %f82;
	add.f32 	%f84, %f1, %f83;
	add.f32 	%f85, %f1, %f84;
	add.f32 	%f86, %f1, %f85;
	add.f32 	%f87, %f1, %f86;
	add.f32 	%f88, %f1, %f87;
	add.f32 	%f89, %f1, %f88;
	add.f32 	%f90, %f1, %f89;
	add.f32 	%f91, %f1, %f90;
	add.f32 	%f92, %f1, %f91;
	add.f32 	%f93, %f1, %f92;
	add.f32 	%f94, %f1, %f93;
	add.f32 	%f95, %f1, %f94;
	add.f32 	%f96, %f1, %f95;
	add.f32 	%f97, %f1, %f96;
	add.f32 	%f98, %f1, %f97;
	add.f32 	%f99, %f1, %f98;
	add.f32 	%f100, %f1, %f99;
	add.f32 	%f101, %f1, %f100;
	add.f32 	%f102, %f1, %f101;
	st.global.f32 	[%rd4], %f102;
	ret;

}


// ===== COMPILED SASS (sm_100) =====

	.target	sm_100

	.elftype	@"ET_EXEC"


//--------------------- .note.nv.tkinfo           --------------------------
	.section	.note.nv.tkinfo,"",@"SHT_NOTE"
	.sectionflags	@"SHF_NOTE_NV_TKINFO"
	.tkinfo
        /*0018*/ 	.word	0x00000002
        /*0030*/ 	.string	""
        /*0030*/ 	.string	"ptxas"
        /*0030*/ 	.string	"Cuda compilation tools, release 13.0, V13.0.88"
        /*0030*/ 	.string	"Build cuda_13.0.r13.0/compiler.36424714_0"
        /*0030*/ 	.string	"-arch sm_100 -m 64 "



//--------------------- .note.nv.cuinfo           --------------------------
	.section	.note.nv.cuinfo,"",@"SHT_NOTE"
	.sectionflags	@"SHF_NOTE_NV_CUINFO"
        /*0018*/ 	.short	0x0002
        /*001a*/ 	.short	0x0064
        /*001c*/ 	.short	0x0082
	.zero		2


//--------------------- .nv.info                  --------------------------
	.section	.nv.info,"",@"SHT_CUDA_INFO"
	.align	4


	//----- nvinfo : EIATTR_REGCOUNT
	.align		4
        /*0000*/ 	.byte	0x04, 0x2f
        /*0002*/ 	.short	(.L_1 - .L_0)
	.align		4
.L_0:
        /*0004*/ 	.word	index@(_Z11mathKernel1Pf)
        /*0008*/ 	.word	0x0000000a


	//----- nvinfo : EIATTR_FRAME_SIZE
	.align		4
.L_1:
        /*000c*/ 	.byte	0x04, 0x11
        /*000e*/ 	.short	(.L_3 - .L_2)
	.align		4
.L_2:
        /*0010*/ 	.word	index@(_Z11mathKernel1Pf)
        /*0014*/ 	.word	0x00000000


	//----- nvinfo : EIATTR_REGCOUNT
	.align		4
.L_3:
        /*0018*/ 	.byte	0x04, 0x2f
        /*001a*/ 	.short	(.L_5 - .L_4)
	.align		4
.L_4:
        /*001c*/ 	.word	index@(_Z11mathKernel2Pf)
        /*0020*/ 	.word	0x0000000a


	//----- nvinfo : EIATTR_FRAME_SIZE
	.align		4
.L_5:
        /*0024*/ 	.byte	0x04, 0x11
        /*0026*/ 	.short	(.L_7 - .L_6)
	.align		4
.L_6:
        /*0028*/ 	.word	index@(_Z11mathKernel2Pf)
        /*002c*/ 	.word	0x00000000


	//----- nvinfo : EIATTR_REGCOUNT
	.align		4
.L_7:
        /*0030*/ 	.byte	0x04, 0x2f
        /*0032*/ 	.short	(.L_9 - .L_8)
	.align		4
.L_8:
        /*0034*/ 	.word	index@(_Z11mathKernel3Pf)
        /*0038*/ 	.word	0x0000000a


	//----- nvinfo : EIATTR_FRAME_SIZE
	.align		4
.L_9:
        /*003c*/ 	.byte	0x04, 0x11
        /*003e*/ 	.short	(.L_11 - .L_10)
	.align		4
.L_10:
        /*0040*/ 	.word	index@(_Z11mathKernel3Pf)
        /*0044*/ 	.word	0x00000000


	//----- nvinfo : EIATTR_MIN_STACK_SIZE
	.align		4
.L_11:
        /*0048*/ 	.byte	0x04, 0x12
        /*004a*/ 	.short	(.L_13 - .L_12)
	.align		4
.L_12:
        /*004c*/ 	.word	index@(_Z11mathKernel3Pf)
        /*0050*/ 	.word	0x00000000


	//----- nvinfo : EIATTR_MIN_STACK_SIZE
	.align		4
.L_13:
        /*0054*/ 	.byte	0x04, 0x12
        /*0056*/ 	.short	(.L_15 - .L_14)
	.align		4
.L_14:
        /*0058*/ 	.word	index@(_Z11mathKernel2Pf)
        /*005c*/ 	.word	0x00000000


	//----- nvinfo : EIATTR_MIN_STACK_SIZE
	.align		4
.L_15:
        /*0060*/ 	.byte	0x04, 0x12
        /*0062*/ 	.short	(.L_17 - .L_16)
	.align		4
.L_16:
        /*0064*/ 	.word	index@(_Z11mathKernel1Pf)
        /*0068*/ 	.word	0x00000000
.L_17:


//--------------------- .nv.compat                --------------------------
	.section	.nv.compat,"",@"SHT_CUDA_COMPAT_INFO"
	.align	4
        /*0000*/ 	.byte	0x02, 0x09, 0x00, 0x00, 0x02, 0x02, 0x01, 0x00, 0x02, 0x05, 0x05, 0x00, 0x03, 0x07, 0x01, 0x01
        /*0010*/ 	.byte	0x02, 0x03, 0x00, 0x00, 0x02, 0x06, 0x01, 0x00, 0x04, 0x0b, 0x08, 0x00, 0x09, 0x00, 0x00, 0x00
        /*0020*/ 	.byte	0x00, 0x00, 0x00, 0x00


//--------------------- .nv.info._Z11mathKernel3Pf --------------------------
	.section	.nv.info._Z11mathKernel3Pf,"",@"SHT_CUDA_INFO"
	.sectionflags	@""
	.align	4


	//----- nvinfo : EIATTR_CUDA_API_VERSION
	.align		4
        /*0000*/ 	.byte	0x04, 0x37
        /*0002*/ 	.short	(.L_19 - .L_18)
.L_18:
        /*0004*/ 	.word	0x00000082


	//----- nvinfo : EIATTR_KPARAM_INFO
	.align		4
.L_19:
        /*0008*/ 	.byte	0x04, 0x17
        /*000a*/ 	.short	(.L_21 - .L_20)
.L_20:
        /*000c*/ 	.word	0x00000000
        /*0010*/ 	.short	0x0000
        /*0012*/ 	.short	0x0000
        /*0014*/ 	.byte	0x00, 0xf5, 0x21, 0x00


	//----- nvinfo : EIATTR_SPARSE_MMA_MASK
	.align		4
.L_21:
        /*0018*/ 	.byte	0x03, 0x50
        /*001a*/ 	.short	0x0000


	//----- nvinfo : EIATTR_MAXREG_COUNT
	.align		4
        /*001c*/ 	.byte	0x03, 0x1b
        /*001e*/ 	.short	0x00ff


	//----- nvinfo : EIATTR_MERCURY_ISA_VERSION
	.align		4
        /*0020*/ 	.byte	0x03, 0x5f
        /*0022*/ 	.short	0x0101


	//----- nvinfo : EIATTR_VRC_CTA_INIT_COUNT
	.align		4
        /*0024*/ 	.byte	0x02, 0x4a
	.zero		1
	.zero		1


	//----- nvinfo : EIATTR_EXIT_INSTR_OFFSETS
	.align		4
        /*0028*/ 	.byte	0x04, 0x1c
        /*002a*/ 	.short	(.L_23 - .L_22)


	//   ....[0]....
.L_22:
        /*002c*/ 	.word	0x00000720


	//----- nvinfo : EIATTR_CBANK_PARAM_SIZE
	.align		4
.L_23:
        /*0030*/ 	.byte	0x03, 0x19
        /*0032*/ 	.short	0x0008


	//----- nvinfo : EIATTR_PARAM_CBANK
	.align		4
        /*0034*/ 	.byte	0x04, 0x0a
        /*0036*/ 	.short	(.L_25 - .L_24)
	.align		4
.L_24:
        /*0038*/ 	.word	index@(.nv.constant0._Z11mathKernel3Pf)
        /*003c*/ 	.short	0x0380
        /*003e*/ 	.short	0x0008


	//----- nvinfo : EIATTR_SW_WAR
	.align		4
.L_25:
        /*0040*/ 	.byte	0x04, 0x36
        /*0042*/ 	.short	(.L_27 - .L_26)
.L_26:
        /*0044*/ 	.word	0x00000008
.L_27:


//--------------------- .nv.info._Z11mathKernel2Pf --------------------------
	.section	.nv.info._Z11mathKernel2Pf,"",@"SHT_CUDA_INFO"
	.sectionflags	@""
	.align	4


	//----- nvinfo : EIATTR_CUDA_API_VERSION
	.align		4
        /*0000*/ 	.byte	0x04, 0x37
        /*0002*/ 	.short	(.L_29 - .L_28)
.L_28:
        /*0004*/ 	.word	0x00000082


	//----- nvinfo : EIATTR_KPARAM_INFO
	.align		4
.L_29:
        /*0008*/ 	.byte	0x04, 0x17
        /*000a*/ 	.short	(.L_31 - .L_30)
.L_30:
        /*000c*/ 	.word	0x00000000
        /*0010*/ 	.short	0x0000
        /*0012*/ 	.short	0x0000
        /*0014*/ 	.byte	0x00, 0xf5, 0x21, 0x00


	//----- nvinfo : EIATTR_SPARSE_MMA_MASK
	.align		4
.L_31:
        /*0018*/ 	.byte	0x03, 0x50
        /*001a*/ 	.short	0x0000


	//----- nvinfo : EIATTR_MAXREG_COUNT
	.align		4
        /*001c*/ 	.byte	0x03, 0x1b
        /*001e*/ 	.short	0x00ff


	//----- nvinfo : EIATTR_MERCURY_ISA_VERSION
	.align		4
        /*0020*/ 	.byte	0x03, 0x5f
        /*0022*/ 	.short	0x0101


	//----- nvinfo : EIATTR_VRC_CTA_INIT_COUNT
	.align		4
        /*0024*/ 	.byte	0x02, 0x4a
	.zero		1
	.zero		1


	//----- nvinfo : EIATTR_EXIT_INSTR_OFFSETS
	.align		4
        /*0028*/ 	.byte	0x04, 0x1c
        /*002a*/ 	.short	(.L_33 - .L_32)


	//   ....[0]....
.L_32:
        /*002c*/ 	.word	0x00000750


	//----- nvinfo : EIATTR_CBANK_PARAM_SIZE
	.align		4
.L_33:
        /*0030*/ 	.byte	0x03, 0x19
        /*0032*/ 	.short	0x0008


	//----- nvinfo : EIATTR_PARAM_CBANK
	.align		4
        /*0034*/ 	.byte	0x04, 0x0a
        /*0036*/ 	.short	(.L_35 - .L_34)
	.align		4
.L_34:
        /*0038*/ 	.word	index@(.nv.constant0._Z11mathKernel2Pf)
        /*003c*/ 	.short	0x0380
        /*003e*/ 	.short	0x0008


	//----- nvinfo : EIATTR_SW_WAR
	.align		4
.L_35:
        /*0040*/ 	.byte	0x04, 0x36
        /*0042*/ 	.short	(.L_37 - .L_36)
.L_36:
        /*0044*/ 	.word	0x00000008
.L_37:


//--------------------- .nv.info._Z11mathKernel1Pf --------------------------
	.section	.nv.info._Z11mathKernel1Pf,"",@"SHT_CUDA_INFO"
	.sectionflags	@""
	.align	4


	//----- nvinfo : EIATTR_CUDA_API_VERSION
	.align		4
        /*0000*/ 	.byte	0x04, 0x37
        /*0002*/ 	.short	(.L_39 - .L_38)
.L_38:
        /*0004*/ 	.word	0x00000082


	//----- nvinfo : EIATTR_KPARAM_INFO
	.align		4
.L_39:
        /*0008*/ 	.byte	0x04, 0x17
        /*000a*/ 	.short	(.L_41 - .L_40)
.L_40:
        /*000c*/ 	.word	0x00000000
        /*0010*/ 	.short	0x0000
        /*0012*/ 	.short	0x0000
        /*0014*/ 	.byte	0x00, 0xf5, 0x21, 0x00


	//----- nvinfo : EIATTR_SPARSE_MMA_MASK
	.align		4
.L_41:
        /*0018*/ 	.byte	0x03, 0x50
        /*001a*/ 	.short	0x0000


	//----- nvinfo : EIATTR_MAXREG_COUNT
	.align		4
        /*001c*/ 	.byte	0x03, 0x1b
        /*001e*/ 	.short	0x00ff


	//----- nvinfo : EIATTR_MERCURY_ISA_VERSION
	.align		4
        /*0020*/ 	.byte	0x03, 0x5f
        /*0022*/ 	.short	0x0101


	//----- nvinfo : EIATTR_VRC_CTA_INIT_COUNT
	.align		4
        /*0024*/ 	.byte	0x02, 0x4a
	.zero		1
	.zero		1


	//----- nvinfo : EIATTR_EXIT_INSTR_OFFSETS
	.align		4
        /*0028*/ 	.byte	0x04, 0x1c
        /*002a*/ 	.short	(.L_43 - .L_42)


	//   ....[0]....
.L_42:
        /*002c*/ 	.word	0x00000720


	//----- nvinfo : EIATTR_CBANK_PARAM_SIZE
	.align		4
.L_43:
        /*0030*/ 	.byte	0x03, 0x19
        /*0032*/ 	.short	0x0008


	//----- nvinfo : EIATTR_PARAM_CBANK
	.align		4
        /*0034*/ 	.byte	0x04, 0x0a
        /*0036*/ 	.short	(.L_45 - .L_44)
	.align		4
.L_44:
        /*0038*/ 	.word	index@(.nv.constant0._Z11mathKernel1Pf)
        /*003c*/ 	.short	0x0380
        /*003e*/ 	.short	0x0008


	//----- nvinfo : EIATTR_SW_WAR
	.align		4
.L_45:
        /*0040*/ 	.byte	0x04, 0x36
        /*0042*/ 	.short	(.L_47 - .L_46)
.L_46:
        /*0044*/ 	.word	0x00000008
.L_47:


//--------------------- .nv.callgraph             --------------------------
	.section	.nv.callgraph,"",@"SHT_CUDA_CALLGRAPH"
	.align	4
	.sectionentsize	8
	.align		4
        /*0000*/ 	.word	0x00000000
	.align		4
        /*0004*/ 	.word	0xffffffff
	.align		4
        /*0008*/ 	.word	0x00000000
	.align		4
        /*000c*/ 	.word	0xfffffffe
	.align		4
        /*0010*/ 	.word	0x00000000
	.align		4
        /*0014*/ 	.word	0xfffffffd
	.align		4
        /*0018*/ 	.word	0x00000000
	.align		4
        /*001c*/ 	.word	0xfffffffc


//--------------------- .text._Z11mathKernel3Pf   --------------------------
	.section	.text._Z11mathKernel3Pf,"ax",@progbits
	.align	128
        .global         _Z11mathKernel3Pf
        .type           _Z11mathKernel3Pf,@function
        .size           _Z11mathKernel3Pf,(.L_x_3 - _Z11mathKernel3Pf)
        .other          _Z11mathKernel3Pf,@"STO_CUDA_ENTRY STV_DEFAULT"
_Z11mathKernel3Pf:
.text._Z11mathKernel3Pf:
[----:B------:R-:W-:Y:S01]  /*0000*/  LDC R1, c[0x0][0x37c] ;  /* 0x0000df00ff017b82 */ /* 0x000fe20000000800 */
[----:B------:R-:W0:Y:S07]  /*0010*/  S2R R0, SR_TID.X ;  /* 0x0000000000007919 */ /* 0x000e2e0000002100 */
[----:B------:R-:W0:Y:S01]  /*0020*/  S2UR UR6, SR_CTAID.X ;  /* 0x00000000000679c3 */ /* 0x000e220000002500 */
[----:B------:R-:W1:Y:S07]  /*0030*/  LDCU.64 UR4, c[0x0][0x358] ;  /* 0x00006b00ff0477ac */ /* 0x000e6e0008000a00 */
[----:B------:R-:W0:Y:S08]  /*0040*/  LDC R5, c[0x0][0x360] ;  /* 0x0000d800ff057b82 */ /* 0x000e300000000800 */
[----:B------:R-:W2:Y:S01]  /*0050*/  LDC.64 R2, c[0x0][0x380] ;  /* 0x0000e000ff027b82 */ /* 0x000ea20000000a00 */
[----:B0-----:R-:W-:-:S04]  /*0060*/  IMAD R5, R5, UR6, R0 ;  /* 0x0000000605057c24 */ /* 0x001fc8000f8e0200 */
[----:B--2---:R-:W-:-:S05]  /*0070*/  IMAD.WIDE R2, R5, 0x4, R2 ;  /* 0x0000000405027825 */ /* 0x004fca00078e0202 */
[----:B-1----:R-:W2:Y:S01]  /*0080*/  LDG.E R7, desc[UR4][R2.64] ;  /* 0x0000000402077981 */ /* 0x002ea2000c1e1900 */
[----:B------:R-:W-:Y:S01]  /*0090*/  HFMA2 R0, -RZ, RZ, 3.640625, 0 ;  /* 0x43480000ff007431 */ /* 0x000fe200000001ff */
[----:B------:R-:W-:-:S04]  /*00a0*/  LOP3.LUT R5, R5, 0x1, RZ, 0xc0, !PT ;  /* 0x0000000105057812 */ /* 0x000fc800078ec0ff */
[----:B------:R-:W-:-:S04]  /*00b0*/  ISETP.NE.U32.AND P0, PT, R5, 0x1, PT ;  /* 0x000000010500780c */ /* 0x000fc80003f05070 */
[----:B------:R-:W-:-:S05]  /*00c0*/  FSEL R0, R0, 100, !P0 ;  /* 0x42c8000000007808 */ /* 0x000fca0004000000 */
[----:B--2---:R-:W-:-:S04]  /*00d0*/  FADD R7, R0, R7 ;  /* 0x0000000700077221 */ /* 0x004fc80000000000 */
[----:B------:R-:W-:-:S04]  /*00e0*/  FADD R7, R0, R7 ;  /* 0x0000000700077221 */ /* 0x000fc80000000000 */
        /* <DEDUP_REMOVED lines=97> */
[----:B------:R-:W-:-:S05]  /*0700*/  FADD R7, R0, R7 ;  /* 0x0000000700077221 */ /* 0x000fca0000000000 */
[----:B------:R-:W-:Y:S01]  /*0710*/  STG.E desc[UR4][R2.64], R7 ;  /* 0x0000000702007986 */ /* 0x000fe2000c101904 */
[----:B------:R-:W-:Y:S05]  /*0720*/  EXIT ;  /* 0x000000000000794d */ /* 0x000fea0003800000 */
.L_x_0:
[----:B------:R-:W-:-:S00]  /*0730*/  BRA `(.L_x_0) ;  /* 0xfffffffc00fc7947 */ /* 0x000fc0000383ffff */
[----:B------:R-:W-:-:S00]  /*0740*/  NOP ;  /* 0x0000000000007918 */ /* 0x000fc00000000000 */
        /* <DEDUP_REMOVED lines=11> */
.L_x_3:


//--------------------- .text._Z11mathKernel2Pf   --------------------------
	.section	.text._Z11mathKernel2Pf,"ax",@progbits
	.align	128
        .global         _Z11mathKernel2Pf
        .type           _Z11mathKernel2Pf,@function
        .size           _Z11mathKernel2Pf,(.L_x_4 - _Z11mathKernel2Pf)
        .other          _Z11mathKernel2Pf,@"STO_CUDA_ENTRY STV_DEFAULT"
_Z11mathKernel2Pf:
.text._Z11mathKernel2Pf:
        /* <DEDUP_REMOVED lines=9> */
[----:B------:R-:W-:Y:S01]  /*0090*/  SHF.R.S32.HI R0, RZ, 0x1f, R5 ;  /* 0x0000001fff007819 */ /* 0x000fe20000011405 */
[----:B------:R-:W-:-:S03]  /*00a0*/  HFMA2 R4, -RZ, RZ, 3.640625, 0 ;  /* 0x43480000ff047431 */ /* 0x000fc600000001ff */
[----:B------:R-:W-:-:S04]  /*00b0*/  LEA.HI R0, R0, R5, RZ, 0x5 ;  /* 0x0000000500007211 */ /* 0x000fc800078f28ff */
[----:B------:R-:W-:-:S04]  /*00c0*/  SHF.R.U32.HI R0, RZ, 0x5, R0 ;  /* 0x00000005ff007819 */ /* 0x000fc80000011600 */
        /* <DEDUP_REMOVED lines=105> */
.L_x_1:
        /* <DEDUP_REMOVED lines=10> */
.L_x_4:


//--------------------- .text._Z11mathKernel1Pf   --------------------------
	.section	.text._Z11mathKernel1Pf,"ax",@progbits
	.align	128
        .global         _Z11mathKernel1Pf
        .type           _Z11mathKernel1Pf,@function
        .size           _Z11mathKernel1Pf,(.L_x_5 - _Z11mathKernel1Pf)
        .other          _Z11mathKernel1Pf,@"STO_CUDA_ENTRY STV_DEFAULT"
_Z11mathKernel1Pf:
.text._Z11mathKernel1Pf:
        /* <DEDUP_REMOVED lines=115> */
.L_x_2:
        /* <DEDUP_REMOVED lines=13> */
.L_x_5:


//--------------------- .nv.shared.reserved.0     --------------------------
	.section	.nv.shared.reserved.0,"aw",@nobits
	.weak		__nv_reservedSMEM_offset_0_alias
	.size		__nv_reservedSMEM_offset_0_alias, 0, 64
	.other		__nv_reservedSMEM_offset_0_alias,@"STO_CUDA_RESERVED_SHARED STV_DEFAULT"
__nv_reservedSMEM_offset_0_alias:
	.zero		0
	.zero		64


//--------------------- .nv.constant0._Z11mathKernel3Pf --------------------------
	.section	.nv.constant0._Z11mathKernel3Pf,"a",@progbits
	.sectionflags	@""
	.align	4
.nv.constant0._Z11mathKernel3Pf:
	.zero		904


//--------------------- .nv.constant0._Z11mathKernel2Pf --------------------------
	.section	.nv.constant0._Z11mathKernel2Pf,"a",@progbits
	.sectionflags	@""
	.align	4
.nv.constant0._Z11mathKernel2Pf:
	.zero		904


//--------------------- .nv.constant0._Z11mathKernel1Pf --------------------------
	.section	.nv.constant0._Z11mathKernel1Pf,"a",@progbits
	.sectionflags	@""
	.align	4
.nv.constant0._Z11mathKernel1Pf:
	.zero		904


//--------------------- SYMBOLS --------------------------

	.type		.nv.reservedSmem.offset0,@object
	.size		.nv.reservedSmem.offset0,0x4
